	.headerflags	@"EF_CUDA_TEXMODE_UNIFIED EF_CUDA_64BIT_ADDRESS EF_CUDA_SM86 EF_CUDA_VIRTUAL_SM(EF_CUDA_SM86)"
	.elftype	@"ET_EXEC"


//--------------------- .nv.info                  --------------------------
	.section	.nv.info,"",@"SHT_CUDA_INFO"
	.align	4


	//----- nvinfo : EIATTR_REGCOUNT
	.align		4
        /*0000*/ 	.byte	0x04, 0x2f
        /*0002*/ 	.short	(.L_1 - .L_0)
	.align		4
.L_0:
        /*0004*/ 	.word	index@(triton_poi_fused__scaled_dot_product_flash_attention__to_copy_add_cat_mul_9)
        /*0008*/ 	.word	0x0000001e


	//----- nvinfo : EIATTR_MIN_STACK_SIZE
	.align		4
.L_1:
        /*000c*/ 	.byte	0x04, 0x12
        /*000e*/ 	.short	(.L_3 - .L_2)
	.align		4
.L_2:
        /*0010*/ 	.word	index@(triton_poi_fused__scaled_dot_product_flash_attention__to_copy_add_cat_mul_9)
        /*0014*/ 	.word	0x00000000


	//----- nvinfo : EIATTR_FRAME_SIZE
	.align		4
.L_3:
        /*0018*/ 	.byte	0x04, 0x11
        /*001a*/ 	.short	(.L_5 - .L_4)
	.align		4
.L_4:
        /*001c*/ 	.word	index@(triton_poi_fused__scaled_dot_product_flash_attention__to_copy_add_cat_mul_9)
        /*0020*/ 	.word	0x00000000


	//----- nvinfo : EIATTR_MIN_STACK_SIZE
	.align		4
.L_5:
        /*0024*/ 	.byte	0x04, 0x12
        /*0026*/ 	.short	(.L_7 - .L_6)
	.align		4
.L_6:
        /*0028*/ 	.word	index@(triton_poi_fused__scaled_dot_product_flash_attention__to_copy_add_cat_mul_9)
        /*002c*/ 	.word	0x00000000
.L_7:


//--------------------- .nv.info.triton_poi_fused__scaled_dot_product_flash_attention__to_copy_add_cat_mul_9 --------------------------
	.section	.nv.info.triton_poi_fused__scaled_dot_product_flash_attention__to_copy_add_cat_mul_9,"",@"SHT_CUDA_INFO"
	.sectionflags	@""
	.align	4


	//----- nvinfo : EIATTR_CUDA_API_VERSION
	.align		4
        /*0000*/ 	.byte	0x04, 0x37
        /*0002*/ 	.short	(.L_9 - .L_8)
.L_8:
        /*0004*/ 	.word	0x0000007c


	//----- nvinfo : EIATTR_SW2861232_WAR
	.align		4
.L_9:
        /*0008*/ 	.byte	0x01, 0x35
	.zero		2


	//----- nvinfo : EIATTR_PARAM_CBANK
	.align		4
        /*000c*/ 	.byte	0x04, 0x0a
        /*000e*/ 	.short	(.L_11 - .L_10)
	.align		4
.L_10:
        /*0010*/ 	.word	index@(.nv.constant0.triton_poi_fused__scaled_dot_product_flash_attention__to_copy_add_cat_mul_9)
        /*0014*/ 	.short	0x0160
        /*0016*/ 	.short	0x0040


	//----- nvinfo : EIATTR_CBANK_PARAM_SIZE
	.align		4
.L_11:
        /*0018*/ 	.byte	0x03, 0x19
        /*001a*/ 	.short	0x0040


	//----- nvinfo : EIATTR_KPARAM_INFO
	.align		4
        /*001c*/ 	.byte	0x04, 0x17
        /*001e*/ 	.short	(.L_13 - .L_12)
.L_12:
        /*0020*/ 	.word	0x00000000
        /*0024*/ 	.short	0x0007
        /*0026*/ 	.short	0x0038
        /*0028*/ 	.byte	0x00, 0xf4, 0x21, 0x00


	//----- nvinfo : EIATTR_KPARAM_INFO
	.align		4
.L_13:
        /*002c*/ 	.byte	0x04, 0x17
        /*002e*/ 	.short	(.L_15 - .L_14)
.L_14:
        /*0030*/ 	.word	0x00000000
        /*0034*/ 	.short	0x0006
        /*0036*/ 	.short	0x0030
        /*0038*/ 	.byte	0x00, 0xf0, 0x11, 0x00


	//----- nvinfo : EIATTR_KPARAM_INFO
	.align		4
.L_15:
        /*003c*/ 	.byte	0x04, 0x17
        /*003e*/ 	.short	(.L_17 - .L_16)
.L_16:
        /*0040*/ 	.word	0x00000000
        /*0044*/ 	.short	0x0005
        /*0046*/ 	.short	0x0028
        /*0048*/ 	.byte	0x00, 0xf4, 0x21, 0x00


	//----- nvinfo : EIATTR_KPARAM_INFO
	.align		4
.L_17:
        /*004c*/ 	.byte	0x04, 0x17
        /*004e*/ 	.short	(.L_19 - .L_18)
.L_18:
        /*0050*/ 	.word	0x00000000
        /*0054*/ 	.short	0x0004
        /*0056*/ 	.short	0x0020
        /*0058*/ 	.byte	0x00, 0xf4, 0x21, 0x00


	//----- nvinfo : EIATTR_KPARAM_INFO
	.align		4
.L_19:
        /*005c*/ 	.byte	0x04, 0x17
        /*005e*/ 	.short	(.L_21 - .L_20)
.L_20:
        /*0060*/ 	.word	0x00000000
        /*0064*/ 	.short	0x0003
        /*0066*/ 	.short	0x0018
        /*0068*/ 	.byte	0x00, 0xf4, 0x21, 0x00


	//----- nvinfo : EIATTR_KPARAM_INFO
	.align		4
.L_21:
        /*006c*/ 	.byte	0x04, 0x17
        /*006e*/ 	.short	(.L_23 - .L_22)
.L_22:
        /*0070*/ 	.word	0x00000000
        /*0074*/ 	.short	0x0002
        /*0076*/ 	.short	0x0010
        /*0078*/ 	.byte	0x00, 0xf4, 0x21, 0x00


	//----- nvinfo : EIATTR_KPARAM_INFO
	.align		4
.L_23:
        /*007c*/ 	.byte	0x04, 0x17
        /*007e*/ 	.short	(.L_25 - .L_24)
.L_24:
        /*0080*/ 	.word	0x00000000
        /*0084*/ 	.short	0x0001
        /*0086*/ 	.short	0x0008
        /*0088*/ 	.byte	0x00, 0xf4, 0x21, 0x00


	//----- nvinfo : EIATTR_KPARAM_INFO
	.align		4
.L_25:
        /*008c*/ 	.byte	0x04, 0x17
        /*008e*/ 	.short	(.L_27 - .L_26)
.L_26:
        /*0090*/ 	.word	0x00000000
        /*0094*/ 	.short	0x0000
        /*0096*/ 	.short	0x0000
        /*0098*/ 	.byte	0x00, 0xf4, 0x21, 0x00


	//----- nvinfo : EIATTR_MAXREG_COUNT
	.align		4
.L_27:
        /*009c*/ 	.byte	0x03, 0x1b
        /*009e*/ 	.short	0x00ff


	//----- nvinfo : EIATTR_EXIT_INSTR_OFFSETS
	.align		4
        /*00a0*/ 	.byte	0x04, 0x1c
        /*00a2*/ 	.short	(.L_29 - .L_28)


	//   ....[0]....
.L_28:
        /*00a4*/ 	.word	0x000005f0


	//----- nvinfo : EIATTR_REQNTID
	.align		4
.L_29:
        /*00a8*/ 	.byte	0x04, 0x10
        /*00aa*/ 	.short	(.L_31 - .L_30)
.L_30:
        /*00ac*/ 	.word	0x00000100
        /*00b0*/ 	.word	0x00000001
        /*00b4*/ 	.word	0x00000001
.L_31:


//--------------------- .nv.callgraph             --------------------------
	.section	.nv.callgraph,"",@"SHT_CUDA_CALLGRAPH"
	.align	4
	.sectionentsize	8
	.align		4
        /*0000*/ 	.word	0x00000000
	.align		4
        /*0004*/ 	.word	0xffffffff
	.align		4
        /*0008*/ 	.word	0x00000000
	.align		4
        /*000c*/ 	.word	0xfffffffe
	.align		4
        /*0010*/ 	.word	0x00000000
	.align		4
        /*0014*/ 	.word	0xfffffffd
	.align		4
        /*0018*/ 	.word	0x00000000
	.align		4
        /*001c*/ 	.word	0xfffffffc


//--------------------- .nv.rel.action            --------------------------
	.section	.nv.rel.action,"",@"SHT_CUDA_RELOCINFO"
	.align	8
	.sectionentsize	8
        /*0000*/ 	.byte	0x73, 0x00, 0x00, 0x00, 0x00, 0x00, 0x00, 0x00, 0x00, 0x00, 0x00, 0x11, 0x25, 0x00, 0x05, 0x36


//--------------------- .nv.constant0.triton_poi_fused__scaled_dot_product_flash_attention__to_copy_add_cat_mul_9 --------------------------
	.section	.nv.constant0.triton_poi_fused__scaled_dot_product_flash_attention__to_copy_add_cat_mul_9,"a",@progbits
	.sectionflags	@""
	.align	4
.nv.constant0.triton_poi_fused__scaled_dot_product_flash_attention__to_copy_add_cat_mul_9:
	.zero		416


//--------------------- .text.triton_poi_fused__scaled_dot_product_flash_attention__to_copy_add_cat_mul_9 --------------------------
	.section	.text.triton_poi_fused__scaled_dot_product_flash_attention__to_copy_add_cat_mul_9,"ax",@progbits
	.sectioninfo	@"SHI_REGISTERS=30"
	.align	128
        .global         triton_poi_fused__scaled_dot_product_flash_attention__to_copy_add_cat_mul_9
        .type           triton_poi_fused__scaled_dot_product_flash_attention__to_copy_add_cat_mul_9,@function
        .size           triton_poi_fused__scaled_dot_product_flash_attention__to_copy_add_cat_mul_9,(.L_x_1 - triton_poi_fused__scaled_dot_product_flash_attention__to_copy_add_cat_mul_9)
        .other          triton_poi_fused__scaled_dot_product_flash_attention__to_copy_add_cat_mul_9,@"STO_CUDA_ENTRY STV_DEFAULT"
triton_poi_fused__scaled_dot_product_flash_attention__to_copy_add_cat_mul_9:
.text.triton_poi_fused__scaled_dot_product_flash_attention__to_copy_add_cat_mul_9:
[----:B------:R-:W-:Y:S02]  /*0000*/  IMAD.MOV.U32 R1, RZ, RZ, c[0x0][0x28] ;  /* 0x00000a00ff017624 */ /* 0x000fe400078e00ff */
[----:B------:R-:W0:Y:S01]  /*0010*/  S2R R3, SR_TID.X ;  /* 0x0000000000037919 */ /* 0x000e220000002100 */
[----:B------:R-:W-:-:S03]  /*0020*/  ULDC.64 UR4, c[0x0][0x118] ;  /* 0x0000460000047ab9 */ /* 0x000fc60000000a00 */
[----:B------:R-:W1:Y:S01]  /*0030*/  S2R R9, SR_CTAID.X ;  /* 0x0000000000097919 */ /* 0x000e620000002500 */
[----:B0-----:R-:W-:Y:S01]  /*0040*/  IMAD.SHL.U32 R3, R3, 0x2, RZ ;  /* 0x0000000203037824 */ /* 0x001fe200078e00ff */
[----:B-1----:R-:W-:-:S04]  /*0050*/  SHF.R.S32.HI R5, RZ, 0x16, R9 ;  /* 0x00000016ff057819 */ /* 0x002fc80000011409 */
[----:B------:R-:W-:Y:S02]  /*0060*/  LOP3.LUT R0, R3, 0x1fe, RZ, 0xc0, !PT ;  /* 0x000001fe03007812 */ /* 0x000fe400078ec0ff */
[----:B------:R-:W-:Y:S02]  /*0070*/  SGXT R5, R5, 0x1 ;  /* 0x000000010505781a */ /* 0x000fe40000000200 */
[----:B------:R-:W-:-:S04]  /*0080*/  LEA R0, R9, R0, 0x9 ;  /* 0x0000000009007211 */ /* 0x000fc800078e48ff */
[----:B------:R-:W-:Y:S02]  /*0090*/  IADD3 R2, R0, 0x1, RZ ;  /* 0x0000000100027810 */ /* 0x000fe40007ffe0ff */
[C---:B------:R-:W-:Y:S02]  /*00a0*/  LEA.HI R6, R5.reuse, R0, RZ, 0x7 ;  /* 0x0000000005067211 */ /* 0x040fe400078f38ff */
[----:B------:R-:W-:Y:S02]  /*00b0*/  LEA.HI R4, R5, R2, RZ, 0x7 ;  /* 0x0000000205047211 */ /* 0x000fe400078f38ff */
[----:B------:R-:W-:Y:S02]  /*00c0*/  LOP3.LUT R6, R6, 0xffffff80, RZ, 0xc0, !PT ;  /* 0xffffff8006067812 */ /* 0x000fe400078ec0ff */
[----:B------:R-:W-:Y:S02]  /*00d0*/  LOP3.LUT R7, R4, 0xff80, RZ, 0xc0, !PT ;  /* 0x0000ff8004077812 */ /* 0x000fe400078ec0ff */
[----:B------:R-:W-:Y:S01]  /*00e0*/  SHF.R.U32.HI R5, RZ, 0x16, R9 ;  /* 0x00000016ff057819 */ /* 0x000fe20000011609 */
[----:B------:R-:W-:-:S02]  /*00f0*/  IMAD.IADD R3, R3, 0x1, -R6 ;  /* 0x0000000103037824 */ /* 0x000fc400078e0a06 */
[----:B------:R-:W-:Y:S01]  /*0100*/  IMAD.IADD R7, R2, 0x1, -R7 ;  /* 0x0000000102077824 */ /* 0x000fe200078e0a07 */
[----:B------:R-:W-:Y:S02]  /*0110*/  SGXT.U32 R5, R5, 0x1 ;  /* 0x000000010505781a */ /* 0x000fe40000000000 */
[----:B------:R-:W-:Y:S01]  /*0120*/  PRMT R8, R3, 0x8880, RZ ;  /* 0x0000888003087816 */ /* 0x000fe200000000ff */
[----:B------:R-:W-:Y:S01]  /*0130*/  IMAD.HI R3, R0, 0x7f807f81, RZ ;  /* 0x7f807f8100037827 */ /* 0x000fe200078e02ff */
[----:B------:R-:W-:Y:S02]  /*0140*/  LOP3.LUT R4, R7, 0x80, RZ, 0xc0, !PT ;  /* 0x0000008007047812 */ /* 0x000fe400078ec0ff */
[----:B------:R-:W-:Y:S02]  /*0150*/  IADD3 R5, R2, R5, RZ ;  /* 0x0000000502057210 */ /* 0x000fe40007ffe0ff */
[----:B------:R-:W-:Y:S02]  /*0160*/  LEA.HI R4, R4, R7, RZ, 0x19 ;  /* 0x0000000704047211 */ /* 0x000fe400078fc8ff */
[----:B------:R-:W-:-:S02]  /*0170*/  LOP3.LUT R5, R5, 0xfffffffe, RZ, 0xc0, !PT ;  /* 0xfffffffe05057812 */ /* 0x000fc400078ec0ff */
[----:B------:R-:W-:Y:S02]  /*0180*/  PRMT R9, R4, 0x8880, RZ ;  /* 0x0000888004097816 */ /* 0x000fe400000000ff */
[----:B------:R-:W-:Y:S01]  /*0190*/  SHF.R.U32.HI R4, RZ, 0x1f, R3 ;  /* 0x0000001fff047819 */ /* 0x000fe20000011603 */
[----:B------:R-:W-:Y:S01]  /*01a0*/  IMAD.IADD R5, R2, 0x1, -R5 ;  /* 0x0000000102057824 */ /* 0x000fe200078e0a05 */
[----:B------:R-:W-:Y:S02]  /*01b0*/  SHF.R.S32.HI R8, RZ, 0x1, R8 ;  /* 0x00000001ff087819 */ /* 0x000fe40000011408 */
[----:B------:R-:W-:Y:S02]  /*01c0*/  LEA.HI.SX32 R7, R3, R4, 0xe ;  /* 0x0000000403077211 */ /* 0x000fe400078f72ff */
[----:B------:R-:W-:Y:S02]  /*01d0*/  SHF.R.S32.HI R3, RZ, 0x1, R9 ;  /* 0x00000001ff037819 */ /* 0x000fe40000011409 */
[----:B------:R-:W-:-:S02]  /*01e0*/  PRMT R9, R8, 0x9910, RZ ;  /* 0x0000991008097816 */ /* 0x000fc400000000ff */
[----:B------:R-:W-:Y:S02]  /*01f0*/  LOP3.LUT R2, R6, 0x1, RZ, 0xfc, !PT ;  /* 0x0000000106027812 */ /* 0x000fe400078efcff */
[----:B------:R-:W-:Y:S01]  /*0200*/  PRMT R11, R3, 0x9910, RZ ;  /* 0x00009910030b7816 */ /* 0x000fe200000000ff */
[----:B------:R-:W-:Y:S01]  /*0210*/  IMAD.MOV.U32 R3, RZ, RZ, 0x2 ;  /* 0x00000002ff037424 */ /* 0x000fe200078e00ff */
[----:B------:R-:W-:Y:S02]  /*0220*/  ISETP.GE.AND P0, PT, R5, 0x1, PT ;  /* 0x000000010500780c */ /* 0x000fe40003f06270 */
[----:B------:R-:W-:Y:S01]  /*0230*/  LEA R18, R9, R2, 0x1 ;  /* 0x0000000209127211 */ /* 0x000fe200078e08ff */
[--C-:B------:R-:W-:Y:S01]  /*0240*/  IMAD R20, R11, 0x2, R2.reuse ;  /* 0x000000020b147824 */ /* 0x100fe200078e0202 */
[----:B------:R-:W-:Y:S02]  /*0250*/  ISETP.GT.AND P1, PT, R5, RZ, PT ;  /* 0x000000ff0500720c */ /* 0x000fe40003f24270 */
[----:B------:R-:W-:Y:S01]  /*0260*/  PRMT R2, RZ, 0x7610, R2 ;  /* 0x00007610ff027816 */ /* 0x000fe20000000002 */
[----:B------:R-:W-:Y:S01]  /*0270*/  IMAD.WIDE R8, R18, R3, c[0x0][0x160] ;  /* 0x0000580012087625 */ /* 0x000fe200078e0203 */
[----:B------:R-:W-:-:S03]  /*0280*/  PRMT R4, RZ, 0x7610, R4 ;  /* 0x00007610ff047816 */ /* 0x000fc60000000004 */
[-C--:B------:R-:W-:Y:S01]  /*0290*/  IMAD.WIDE R14, R20, R3.reuse, c[0x0][0x160] ;  /* 0x00005800140e7625 */ /* 0x080fe200078e0203 */
[----:B------:R-:W-:Y:S01]  /*02a0*/  MOV R27, 0x4 ;  /* 0x00000004001b7802 */ /* 0x000fe20000000f00 */
[----:B------:R0:W2:Y:S02]  /*02b0*/  LDG.E.EL.U16 R5, [R8.64] ;  /* 0x0000000408057981 */ /* 0x0000a4000c2e1500 */
[-C--:B------:R-:W-:Y:S01]  /*02c0*/  IMAD.WIDE R18, R18, R3.reuse, c[0x0][0x178] ;  /* 0x00005e0012127625 */ /* 0x080fe200078e0203 */
[----:B------:R-:W-:Y:S01]  /*02d0*/  PRMT R10, RZ, 0x7610, R10 ;  /* 0x00007610ff0a7816 */ /* 0x000fe2000000000a */
[----:B------:R1:W3:Y:S02]  /*02e0*/  @!P0 LDG.E.EL.U16 R2, [R14.64] ;  /* 0x000000040e028981 */ /* 0x0002e4000c2e1500 */
[----:B------:R-:W-:-:S04]  /*02f0*/  IMAD.WIDE R20, R20, R3, c[0x0][0x178] ;  /* 0x00005e0014147625 */ /* 0x000fc800078e0203 */
[----:B------:R-:W-:Y:S01]  /*0300*/  IMAD R6, R11, 0x2, R6 ;  /* 0x000000020b067824 */ /* 0x000fe200078e0206 */
[----:B------:R-:W4:Y:S01]  /*0310*/  @!P0 LDG.E.EL.U16 R4, [R20.64] ;  /* 0x0000000414048981 */ /* 0x000f22000c2e1500 */
[----:B------:R-:W-:Y:S01]  /*0320*/  IMAD R24, R7, -0x80800, R0 ;  /* 0xfff7f80007187824 */ /* 0x000fe200078e0200 */
[----:B------:R-:W-:Y:S01]  /*0330*/  PRMT R25, RZ, 0x7610, R25 ;  /* 0x00007610ff197816 */ /* 0x000fe20000000019 */
[-C--:B------:R-:W-:Y:S01]  /*0340*/  IMAD.WIDE R12, R0, R3.reuse, c[0x0][0x160] ;  /* 0x00005800000c7625 */ /* 0x080fe200078e0203 */
[----:B------:R-:W5:Y:S03]  /*0350*/  LDG.E.EL.U16 R11, [R18.64] ;  /* 0x00000004120b7981 */ /* 0x000f66000c2e1500 */
[-C--:B------:R-:W-:Y:S02]  /*0360*/  IMAD.WIDE R22, R6, R3.reuse, c[0x0][0x178] ;  /* 0x00005e0006167625 */ /* 0x080fe400078e0203 */
[----:B------:R0:W5:Y:S02]  /*0370*/  LDG.E R12, [R12.64] ;  /* 0x000000040c0c7981 */ /* 0x000164000c1e1900 */
[----:B-1----:R-:W-:-:S02]  /*0380*/  IMAD.WIDE R14, R0, R3, c[0x0][0x178] ;  /* 0x00005e00000e7625 */ /* 0x002fc400078e0203 */
[----:B------:R-:W5:Y:S02]  /*0390*/  @P1 LDG.E.EL.U16 R10, [R22.64] ;  /* 0x00000004160a1981 */ /* 0x000f64000c2e1500 */
[----:B------:R-:W-:Y:S02]  /*03a0*/  IMAD.WIDE R16, R6, R3, c[0x0][0x160] ;  /* 0x0000580006107625 */ /* 0x000fe400078e0203 */
[----:B------:R-:W5:Y:S02]  /*03b0*/  LDG.E R14, [R14.64] ;  /* 0x000000040e0e7981 */ /* 0x000f64000c1e1900 */
[CC--:B------:R-:W-:Y:S02]  /*03c0*/  IMAD.WIDE R6, R24.reuse, R27.reuse, c[0x0][0x170] ;  /* 0x00005c0018067625 */ /* 0x0c0fe400078e021b */
[----:B------:R-:W5:Y:S02]  /*03d0*/  @P1 LDG.E.EL.U16 R25, [R16.64] ;  /* 0x0000000410191981 */ /* 0x000f64000c2e1500 */
[----:B0-----:R-:W-:-:S02]  /*03e0*/  IMAD.WIDE R8, R24, R27, c[0x0][0x168] ;  /* 0x00005a0018087625 */ /* 0x001fc400078e021b */
[----:B------:R-:W5:Y:S04]  /*03f0*/  LDG.E.EL.64 R6, [R6.64] ;  /* 0x0000000406067981 */ /* 0x000f68000c2e1b00 */
[----:B------:R-:W5:Y:S01]  /*0400*/  LDG.E.EL.64 R8, [R8.64] ;  /* 0x0000000408087981 */ /* 0x000f62000c2e1b00 */
[----:B--2---:R-:W-:Y:S02]  /*0410*/  IMAD.U32 R5, R5, 0x10000, RZ ;  /* 0x0001000005057824 */ /* 0x004fe400078e00ff */
[----:B---3--:R-:W-:Y:S02]  /*0420*/  IMAD.U32 R2, R2, 0x10000, RZ ;  /* 0x0001000002027824 */ /* 0x008fe400078e00ff */
[----:B------:R-:W-:Y:S01]  /*0430*/  FADD R13, RZ, -R5 ;  /* 0x80000005ff0d7221 */ /* 0x000fe20000000000 */
[----:B----4-:R-:W-:-:S02]  /*0440*/  SHF.L.U32 R4, R4, 0x10, RZ ;  /* 0x0000001004047819 */ /* 0x010fc400000006ff */
[----:B-----5:R-:W-:-:S03]  /*0450*/  SHF.L.U32 R11, R11, 0x10, RZ ;  /* 0x000000100b0b7819 */ /* 0x020fc600000006ff */
[----:B------:R-:W-:Y:S01]  /*0460*/  FADD R4, RZ, -R4 ;  /* 0x80000004ff047221 */ /* 0x000fe20000000000 */
[----:B------:R-:W-:Y:S01]  /*0470*/  FADD R2, RZ, -R2 ;  /* 0x80000002ff027221 */ /* 0x000fe20000000000 */
[----:B------:R-:W-:Y:S01]  /*0480*/  FADD R11, RZ, -R11 ;  /* 0x8000000bff0b7221 */ /* 0x000fe20000000000 */
[----:B------:R-:W-:Y:S02]  /*0490*/  PRMT R5, R12, 0x7632, R5 ;  /* 0x000076320c057816 */ /* 0x000fe40000000005 */
[----:B------:R-:W-:Y:S02]  /*04a0*/  @P0 SHF.L.U32 R4, R10, 0x10, RZ ;  /* 0x000000100a040819 */ /* 0x000fe400000006ff */
[----:B------:R-:W-:Y:S01]  /*04b0*/  PRMT R10, R14, 0x7632, R10 ;  /* 0x000076320e0a7816 */ /* 0x000fe2000000000a */
[----:B------:R-:W-:-:S03]  /*04c0*/  @P0 IMAD.U32 R2, R25, 0x10000, RZ ;  /* 0x0001000019020824 */ /* 0x000fc600078e00ff */
[----:B------:R-:W-:Y:S01]  /*04d0*/  SHF.L.U32 R10, R10, 0x10, RZ ;  /* 0x000000100a0a7819 */ /* 0x000fe200000006ff */
[C---:B------:R-:W-:Y:S01]  /*04e0*/  FMUL R13, R6.reuse, R13 ;  /* 0x0000000d060d7220 */ /* 0x040fe20000400000 */
[----:B------:R-:W-:Y:S01]  /*04f0*/  FMUL R16, R6, R11 ;  /* 0x0000000b06107220 */ /* 0x000fe20000400000 */
[----:B------:R-:W-:Y:S01]  /*0500*/  SHF.L.U32 R6, R5, 0x10, RZ ;  /* 0x0000001005067819 */ /* 0x000fe200000006ff */
[----:B------:R-:W-:Y:S01]  /*0510*/  IMAD.U32 R11, R12, 0x10000, RZ ;  /* 0x000100000c0b7824 */ /* 0x000fe200078e00ff */
[C---:B------:R-:W-:Y:S01]  /*0520*/  FMUL R2, R7.reuse, R2 ;  /* 0x0000000207027220 */ /* 0x040fe20000400000 */
[----:B------:R-:W-:Y:S01]  /*0530*/  IMAD.U32 R5, R14, 0x10000, RZ ;  /* 0x000100000e057824 */ /* 0x000fe200078e00ff */
[----:B------:R-:W-:Y:S01]  /*0540*/  FMUL R7, R7, R4 ;  /* 0x0000000407077220 */ /* 0x000fe20000400000 */
[C---:B------:R-:W-:Y:S01]  /*0550*/  FFMA R11, R8.reuse, R11, R13 ;  /* 0x0000000b080b7223 */ /* 0x040fe2000000000d */
[C---:B------:R-:W-:Y:S01]  /*0560*/  FFMA R2, R9.reuse, R6, R2 ;  /* 0x0000000609027223 */ /* 0x040fe20000000002 */
[----:B------:R-:W-:Y:S01]  /*0570*/  FFMA R16, R8, R5, R16 ;  /* 0x0000000508107223 */ /* 0x000fe20000000010 */
[----:B------:R-:W-:Y:S01]  /*0580*/  FFMA R7, R9, R10, R7 ;  /* 0x0000000a09077223 */ /* 0x000fe20000000007 */
[----:B------:R-:W-:-:S02]  /*0590*/  IMAD.WIDE R4, R0, R3, c[0x0][0x180] ;  /* 0x0000600000047625 */ /* 0x000fc400078e0203 */
[----:B------:R-:W-:Y:S02]  /*05a0*/  F2FP.BF16.PACK_AB R11, R2, R11 ;  /* 0x0000000b020b723e */ /* 0x000fe400000010ff */
[----:B------:R-:W-:Y:S01]  /*05b0*/  F2FP.BF16.PACK_AB R7, R7, R16 ;  /* 0x000000100707723e */ /* 0x000fe200000010ff */
[----:B------:R-:W-:Y:S02]  /*05c0*/  IMAD.WIDE R2, R0, R3, c[0x0][0x188] ;  /* 0x0000620000027625 */ /* 0x000fe400078e0203 */
[----:B------:R-:W-:Y:S04]  /*05d0*/  STG.E [R4.64], R11 ;  /* 0x0000000b04007986 */ /* 0x000fe8000c101904 */
[----:B------:R-:W-:Y:S01]  /*05e0*/  STG.E [R2.64], R7 ;  /* 0x0000000702007986 */ /* 0x000fe2000c101904 */
[----:B------:R-:W-:Y:S05]  /*05f0*/  EXIT ;  /* 0x000000000000794d */ /* 0x000fea0003800000 */
.L_x_0:
[----:B------:R-:W-:-:S00]  /*0600*/  BRA `(.L_x_0) ;  /* 0xfffffff000007947 */ /* 0x000fc0000383ffff */
[----:B------:R-:W-:-:S00]  /*0610*/  NOP ;  /* 0x0000000000007918 */ /* 0x000fc00000000000 */
        /* <DEDUP_REMOVED lines=14> */
.L_x_1:
